	.headerflags	@"EF_CUDA_TEXMODE_UNIFIED EF_CUDA_64BIT_ADDRESS EF_CUDA_ACCELERATORS EF_CUDA_SM90 EF_CUDA_VIRTUAL_SM(EF_CUDA_SM90)"
	.elftype	@"ET_EXEC"


//--------------------- .nv.info                  --------------------------
	.section	.nv.info,"",@"SHT_CUDA_INFO"
	.align	4


	//----- nvinfo : EIATTR_REGCOUNT
	.align		4
        /*0000*/ 	.byte	0x04, 0x2f
        /*0002*/ 	.short	(.L_1 - .L_0)
	.align		4
.L_0:
        /*0004*/ 	.word	index@(triton_poi_fused__unsafe_index_add_convolution_mul_relu_sub_47)
        /*0008*/ 	.word	0x00000020


	//----- nvinfo : EIATTR_MIN_STACK_SIZE
	.align		4
.L_1:
        /*000c*/ 	.byte	0x04, 0x12
        /*000e*/ 	.short	(.L_3 - .L_2)
	.align		4
.L_2:
        /*0010*/ 	.word	index@(triton_poi_fused__unsafe_index_add_convolution_mul_relu_sub_47)
        /*0014*/ 	.word	0x00000000


	//----- nvinfo : EIATTR_FRAME_SIZE
	.align		4
.L_3:
        /*0018*/ 	.byte	0x04, 0x11
        /*001a*/ 	.short	(.L_5 - .L_4)
	.align		4
.L_4:
        /*001c*/ 	.word	index@(triton_poi_fused__unsafe_index_add_convolution_mul_relu_sub_47)
        /*0020*/ 	.word	0x00000000


	//----- nvinfo : EIATTR_MIN_STACK_SIZE
	.align		4
.L_5:
        /*0024*/ 	.byte	0x04, 0x12
        /*0026*/ 	.short	(.L_7 - .L_6)
	.align		4
.L_6:
        /*0028*/ 	.word	index@(triton_poi_fused__unsafe_index_add_convolution_mul_relu_sub_47)
        /*002c*/ 	.word	0x00000000
.L_7:


//--------------------- .nv.info.triton_poi_fused__unsafe_index_add_convolution_mul_relu_sub_47 --------------------------
	.section	.nv.info.triton_poi_fused__unsafe_index_add_convolution_mul_relu_sub_47,"",@"SHT_CUDA_INFO"
	.sectionflags	@""
	.align	4


	//----- nvinfo : EIATTR_CUDA_API_VERSION
	.align		4
        /*0000*/ 	.byte	0x04, 0x37
        /*0002*/ 	.short	(.L_9 - .L_8)
.L_8:
        /*0004*/ 	.word	0x0000007c


	//----- nvinfo : EIATTR_KPARAM_INFO
	.align		4
.L_9:
        /*0008*/ 	.byte	0x04, 0x17
        /*000a*/ 	.short	(.L_11 - .L_10)
.L_10:
        /*000c*/ 	.word	0x00000000
        /*0010*/ 	.short	0x000f
        /*0012*/ 	.short	0x0078
        /*0014*/ 	.byte	0x00, 0xf0, 0x11, 0x00


	//----- nvinfo : EIATTR_KPARAM_INFO
	.align		4
.L_11:
        /*0018*/ 	.byte	0x04, 0x17
        /*001a*/ 	.short	(.L_13 - .L_12)
.L_12:
        /*001c*/ 	.word	0x00000000
        /*0020*/ 	.short	0x000e
        /*0022*/ 	.short	0x0070
        /*0024*/ 	.byte	0x00, 0xf4, 0x21, 0x00


	//----- nvinfo : EIATTR_KPARAM_INFO
	.align		4
.L_13:
        /*0028*/ 	.byte	0x04, 0x17
        /*002a*/ 	.short	(.L_15 - .L_14)
.L_14:
        /*002c*/ 	.word	0x00000000
        /*0030*/ 	.short	0x000d
        /*0032*/ 	.short	0x0068
        /*0034*/ 	.byte	0x00, 0xf4, 0x21, 0x00


	//----- nvinfo : EIATTR_KPARAM_INFO
	.align		4
.L_15:
        /*0038*/ 	.byte	0x04, 0x17
        /*003a*/ 	.short	(.L_17 - .L_16)
.L_16:
        /*003c*/ 	.word	0x00000000
        /*0040*/ 	.short	0x000c
        /*0042*/ 	.short	0x0060
        /*0044*/ 	.byte	0x00, 0xf4, 0x21, 0x00


	//----- nvinfo : EIATTR_KPARAM_INFO
	.align		4
.L_17:
        /*0048*/ 	.byte	0x04, 0x17
        /*004a*/ 	.short	(.L_19 - .L_18)
.L_18:
        /*004c*/ 	.word	0x00000000
        /*0050*/ 	.short	0x000b
        /*0052*/ 	.short	0x0058
        /*0054*/ 	.byte	0x00, 0xf4, 0x21, 0x00


	//----- nvinfo : EIATTR_KPARAM_INFO
	.align		4
.L_19:
        /*0058*/ 	.byte	0x04, 0x17
        /*005a*/ 	.short	(.L_21 - .L_20)
.L_20:
        /*005c*/ 	.word	0x00000000
        /*0060*/ 	.short	0x000a
        /*0062*/ 	.short	0x0050
        /*0064*/ 	.byte	0x00, 0xf4, 0x21, 0x00


	//----- nvinfo : EIATTR_KPARAM_INFO
	.align		4
.L_21:
        /*0068*/ 	.byte	0x04, 0x17
        /*006a*/ 	.short	(.L_23 - .L_22)
.L_22:
        /*006c*/ 	.word	0x00000000
        /*0070*/ 	.short	0x0009
        /*0072*/ 	.short	0x0048
        /*0074*/ 	.byte	0x00, 0xf4, 0x21, 0x00


	//----- nvinfo : EIATTR_KPARAM_INFO
	.align		4
.L_23:
        /*0078*/ 	.byte	0x04, 0x17
        /*007a*/ 	.short	(.L_25 - .L_24)
.L_24:
        /*007c*/ 	.word	0x00000000
        /*0080*/ 	.short	0x0008
        /*0082*/ 	.short	0x0040
        /*0084*/ 	.byte	0x00, 0xf4, 0x21, 0x00


	//----- nvinfo : EIATTR_KPARAM_INFO
	.align		4
.L_25:
        /*0088*/ 	.byte	0x04, 0x17
        /*008a*/ 	.short	(.L_27 - .L_26)
.L_26:
        /*008c*/ 	.word	0x00000000
        /*0090*/ 	.short	0x0007
        /*0092*/ 	.short	0x0038
        /*0094*/ 	.byte	0x00, 0xf4, 0x21, 0x00


	//----- nvinfo : EIATTR_KPARAM_INFO
	.align		4
.L_27:
        /*0098*/ 	.byte	0x04, 0x17
        /*009a*/ 	.short	(.L_29 - .L_28)
.L_28:
        /*009c*/ 	.word	0x00000000
        /*00a0*/ 	.short	0x0006
        /*00a2*/ 	.short	0x0030
        /*00a4*/ 	.byte	0x00, 0xf4, 0x21, 0x00


	//----- nvinfo : EIATTR_KPARAM_INFO
	.align		4
.L_29:
        /*00a8*/ 	.byte	0x04, 0x17
        /*00aa*/ 	.short	(.L_31 - .L_30)
.L_30:
        /*00ac*/ 	.word	0x00000000
        /*00b0*/ 	.short	0x0005
        /*00b2*/ 	.short	0x0028
        /*00b4*/ 	.byte	0x00, 0xf4, 0x21, 0x00


	//----- nvinfo : EIATTR_KPARAM_INFO
	.align		4
.L_31:
        /*00b8*/ 	.byte	0x04, 0x17
        /*00ba*/ 	.short	(.L_33 - .L_32)
.L_32:
        /*00bc*/ 	.word	0x00000000
        /*00c0*/ 	.short	0x0004
        /*00c2*/ 	.short	0x0020
        /*00c4*/ 	.byte	0x00, 0xf4, 0x21, 0x00


	//----- nvinfo : EIATTR_KPARAM_INFO
	.align		4
.L_33:
        /*00c8*/ 	.byte	0x04, 0x17
        /*00ca*/ 	.short	(.L_35 - .L_34)
.L_34:
        /*00cc*/ 	.word	0x00000000
        /*00d0*/ 	.short	0x0003
        /*00d2*/ 	.short	0x0018
        /*00d4*/ 	.byte	0x00, 0xf4, 0x21, 0x00


	//----- nvinfo : EIATTR_KPARAM_INFO
	.align		4
.L_35:
        /*00d8*/ 	.byte	0x04, 0x17
        /*00da*/ 	.short	(.L_37 - .L_36)
.L_36:
        /*00dc*/ 	.word	0x00000000
        /*00e0*/ 	.short	0x0002
        /*00e2*/ 	.short	0x0010
        /*00e4*/ 	.byte	0x00, 0xf4, 0x21, 0x00


	//----- nvinfo : EIATTR_KPARAM_INFO
	.align		4
.L_37:
        /*00e8*/ 	.byte	0x04, 0x17
        /*00ea*/ 	.short	(.L_39 - .L_38)
.L_38:
        /*00ec*/ 	.word	0x00000000
        /*00f0*/ 	.short	0x0001
        /*00f2*/ 	.short	0x0008
        /*00f4*/ 	.byte	0x00, 0xf4, 0x21, 0x00


	//----- nvinfo : EIATTR_KPARAM_INFO
	.align		4
.L_39:
        /*00f8*/ 	.byte	0x04, 0x17
        /*00fa*/ 	.short	(.L_41 - .L_40)
.L_40:
        /*00fc*/ 	.word	0x00000000
        /*0100*/ 	.short	0x0000
        /*0102*/ 	.short	0x0000
        /*0104*/ 	.byte	0x00, 0xf4, 0x21, 0x00


	//----- nvinfo : EIATTR_SPARSE_MMA_MASK
	.align		4
.L_41:
        /*0108*/ 	.byte	0x03, 0x50
        /*010a*/ 	.short	0x0000


	//----- nvinfo : EIATTR_MAXREG_COUNT
	.align		4
        /*010c*/ 	.byte	0x03, 0x1b
        /*010e*/ 	.short	0x00ff


	//----- nvinfo : EIATTR_EXIT_INSTR_OFFSETS
	.align		4
        /*0110*/ 	.byte	0x04, 0x1c
        /*0112*/ 	.short	(.L_43 - .L_42)


	//   ....[0]....
.L_42:
        /*0114*/ 	.word	0x00000b70


	//----- nvinfo : EIATTR_REQNTID
	.align		4
.L_43:
        /*0118*/ 	.byte	0x04, 0x10
        /*011a*/ 	.short	(.L_45 - .L_44)
.L_44:
        /*011c*/ 	.word	0x00000080
        /*0120*/ 	.word	0x00000001
        /*0124*/ 	.word	0x00000001


	//----- nvinfo : EIATTR_CBANK_PARAM_SIZE
	.align		4
.L_45:
        /*0128*/ 	.byte	0x03, 0x19
        /*012a*/ 	.short	0x007c


	//----- nvinfo : EIATTR_PARAM_CBANK
	.align		4
        /*012c*/ 	.byte	0x04, 0x0a
        /*012e*/ 	.short	(.L_47 - .L_46)
	.align		4
.L_46:
        /*0130*/ 	.word	index@(.nv.constant0.triton_poi_fused__unsafe_index_add_convolution_mul_relu_sub_47)
        /*0134*/ 	.short	0x0210
        /*0136*/ 	.short	0x007c


	//----- nvinfo : EIATTR_SW_WAR
	.align		4
.L_47:
        /*0138*/ 	.byte	0x04, 0x36
        /*013a*/ 	.short	(.L_49 - .L_48)
.L_48:
        /*013c*/ 	.word	0x00000008
.L_49:


//--------------------- .nv.callgraph             --------------------------
	.section	.nv.callgraph,"",@"SHT_CUDA_CALLGRAPH"
	.align	4
	.sectionentsize	8
	.align		4
        /*0000*/ 	.word	0x00000000
	.align		4
        /*0004*/ 	.word	0xffffffff
	.align		4
        /*0008*/ 	.word	0x00000000
	.align		4
        /*000c*/ 	.word	0xfffffffe
	.align		4
        /*0010*/ 	.word	0x00000000
	.align		4
        /*0014*/ 	.word	0xfffffffd
	.align		4
        /*0018*/ 	.word	0x00000000
	.align		4
        /*001c*/ 	.word	0xfffffffc


//--------------------- .text.triton_poi_fused__unsafe_index_add_convolution_mul_relu_sub_47 --------------------------
	.section	.text.triton_poi_fused__unsafe_index_add_convolution_mul_relu_sub_47,"ax",@progbits
	.align	128
        .global         triton_poi_fused__unsafe_index_add_convolution_mul_relu_sub_47
        .type           triton_poi_fused__unsafe_index_add_convolution_mul_relu_sub_47,@function
        .size           triton_poi_fused__unsafe_index_add_convolution_mul_relu_sub_47,(.L_x_1 - triton_poi_fused__unsafe_index_add_convolution_mul_relu_sub_47)
        .other          triton_poi_fused__unsafe_index_add_convolution_mul_relu_sub_47,@"STO_CUDA_ENTRY STV_DEFAULT"
triton_poi_fused__unsafe_index_add_convolution_mul_relu_sub_47:
.text.triton_poi_fused__unsafe_index_add_convolution_mul_relu_sub_47:
[----:B------:R-:W-:Y:S01]  /*0000*/  LDC R1, c[0x0][0x28] ;  /* 0x00000a00ff017b82 */ /* 0x000fe20000000800 */
[----:B------:R-:W1:Y:S07]  /*0010*/  S2R R3, SR_TID.X ;  /* 0x0000000000037919 */ /* 0x000e6e0000002100 */
[----:B------:R-:W2:Y:S01]  /*0020*/  LDC.64 R12, c[0x0][0x210] ;  /* 0x00008400ff0c7b82 */ /* 0x000ea20000000a00 */
[----:B------:R-:W-:Y:S01]  /*0030*/  ULDC.64 UR4, c[0x0][0x208] ;  /* 0x0000820000047ab9 */ /* 0x000fe20000000a00 */
[----:B------:R-:W-:Y:S01]  /*0040*/  ULDC.64 UR6, c[0x0][0x220] ;  /* 0x0000880000067ab9 */ /* 0x000fe20000000a00 */
[----:B------:R-:W3:Y:S01]  /*0050*/  S2R R0, SR_CTAID.X ;  /* 0x0000000000007919 */ /* 0x000ee20000002500 */
[----:B------:R-:W-:Y:S01]  /*0060*/  ULDC.64 UR8, c[0x0][0x250] ;  /* 0x0000940000087ab9 */ /* 0x000fe20000000a00 */
[----:B------:R-:W-:-:S03]  /*0070*/  ULDC.64 UR10, c[0x0][0x260] ;  /* 0x00009800000a7ab9 */ /* 0x000fc60000000a00 */
[----:B------:R-:W4:Y:S08]  /*0080*/  LDC.64 R10, c[0x0][0x218] ;  /* 0x00008600ff0a7b82 */ /* 0x000f300000000a00 */
[----:B------:R-:W5:Y:S01]  /*0090*/  LDC.64 R8, c[0x0][0x240] ;  /* 0x00009000ff087b82 */ /* 0x000f620000000a00 */
[----:B-1----:R-:W-:-:S05]  /*00a0*/  LOP3.LUT R3, R3, 0x7f, RZ, 0xc0, !PT ;  /* 0x0000007f03037812 */ /* 0x002fca00078ec0ff */
[----:B---3--:R-:W-:-:S05]  /*00b0*/  IMAD R4, R0, 0x80, R3 ;  /* 0x0000008000047824 */ /* 0x008fca00078e0203 */
[----:B------:R-:W-:-:S04]  /*00c0*/  SHF.R.S32.HI R3, RZ, 0x1f, R4 ;  /* 0x0000001fff037819 */ /* 0x000fc80000011404 */
[----:B------:R-:W-:-:S04]  /*00d0*/  LEA.HI R3, R3, R4, RZ, 0x6 ;  /* 0x0000000403037211 */ /* 0x000fc800078f30ff */
[----:B------:R-:W-:Y:S02]  /*00e0*/  SHF.R.S32.HI R6, RZ, 0x6, R3 ;  /* 0x00000006ff067819 */ /* 0x000fe40000011403 */
[----:B------:R-:W-:Y:S02]  /*00f0*/  LOP3.LUT R23, R3, 0xffffffc0, RZ, 0xc0, !PT ;  /* 0xffffffc003177812 */ /* 0x000fe400078ec0ff */
[----:B------:R-:W-:-:S03]  /*0100*/  LEA.HI R2, R6, R6, RZ, 0x6 ;  /* 0x0000000606027211 */ /* 0x000fc600078f30ff */
[----:B------:R-:W-:Y:S01]  /*0110*/  IMAD.IADD R23, R4, 0x1, -R23 ;  /* 0x0000000104177824 */ /* 0x000fe200078e0a17 */
[----:B------:R-:W-:Y:S02]  /*0120*/  LOP3.LUT R5, R2, 0xffffffc0, RZ, 0xc0, !PT ;  /* 0xffffffc002057812 */ /* 0x000fe400078ec0ff */
[----:B------:R-:W1:Y:S03]  /*0130*/  LDC.64 R2, c[0x0][0x230] ;  /* 0x00008c00ff027b82 */ /* 0x000e660000000a00 */
[----:B------:R-:W-:-:S04]  /*0140*/  IMAD.IADD R6, R6, 0x1, -R5 ;  /* 0x0000000106067824 */ /* 0x000fc800078e0a05 */
[----:B--2---:R-:W-:-:S04]  /*0150*/  IMAD.WIDE R12, R6, 0x8, R12 ;  /* 0x00000008060c7825 */ /* 0x004fc800078e020c */
[----:B----4-:R-:W-:Y:S02]  /*0160*/  IMAD.WIDE R10, R23, 0x8, R10 ;  /* 0x00000008170a7825 */ /* 0x010fe400078e020a */
[----:B------:R-:W2:Y:S04]  /*0170*/  LDG.E.EL.64 R12, desc[UR4][R12.64] ;  /* 0x000000040c0c7981 */ /* 0x000ea8000c2e1b00 */
[----:B------:R-:W3:Y:S01]  /*0180*/  LDG.E.EL.64 R10, desc[UR4][R10.64] ;  /* 0x000000040a0a7981 */ /* 0x000ee2000c2e1b00 */
[----:B-----5:R-:W-:-:S06]  /*0190*/  IMAD.WIDE R8, R6, 0x8, R8 ;  /* 0x0000000806087825 */ /* 0x020fcc00078e0208 */
[----:B------:R-:W4:Y:S01]  /*01a0*/  LDG.E.EL.64 R8, desc[UR4][R8.64] ;  /* 0x0000000408087981 */ /* 0x000f22000c2e1b00 */
[----:B-1----:R-:W-:-:S06]  /*01b0*/  IMAD.WIDE R2, R23, 0x8, R2 ;  /* 0x0000000817027825 */ /* 0x002fcc00078e0202 */
[----:B------:R-:W5:Y:S01]  /*01c0*/  LDG.E.EL.64 R2, desc[UR4][R2.64] ;  /* 0x0000000402027981 */ /* 0x000f62000c2e1b00 */
[----:B------:R-:W-:-:S04]  /*01d0*/  SHF.R.S32.HI R5, RZ, 0x18, R0 ;  /* 0x00000018ff057819 */ /* 0x000fc80000011400 */
[----:B------:R-:W-:-:S04]  /*01e0*/  SGXT R5, R5, 0x1 ;  /* 0x000000010505781a */ /* 0x000fc80000000200 */
[----:B------:R-:W-:-:S04]  /*01f0*/  LEA.HI R5, R5, R4, RZ, 0xc ;  /* 0x0000000405057211 */ /* 0x000fc800078f60ff */
[----:B------:R-:W-:-:S05]  /*0200*/  SHF.R.S32.HI R5, RZ, 0xc, R5 ;  /* 0x0000000cff057819 */ /* 0x000fca0000011405 */
[----:B------:R-:W-:-:S05]  /*0210*/  IMAD.SHL.U32 R16, R5, 0x4, RZ ;  /* 0x0000000405107824 */ /* 0x000fca00078e00ff */
[----:B------:R-:W-:Y:S01]  /*0220*/  SHF.R.S32.HI R15, RZ, 0x1f, R16 ;  /* 0x0000001fff0f7819 */ /* 0x000fe20000011410 */
[----:B------:R-:W1:Y:S02]  /*0230*/  LDC.64 R28, c[0x0][0x228] ;  /* 0x00008a00ff1c7b82 */ /* 0x000e640000000a00 */
[----:B-1----:R-:W5:Y:S01]  /*0240*/  LDG.E R26, desc[UR4][R28.64] ;  /* 0x000000041c1a7981 */ /* 0x002f62000c1e1900 */
[----:B--2---:R-:W-:-:S04]  /*0250*/  SHF.R.U32.HI R7, RZ, 0x1e, R13 ;  /* 0x0000001eff077819 */ /* 0x004fc8000001160d */
[----:B------:R-:W-:Y:S02]  /*0260*/  LOP3.LUT R7, R7, 0x2, RZ, 0xc0, !PT ;  /* 0x0000000207077812 */ /* 0x000fe400078ec0ff */
[----:B---3--:R-:W-:Y:S02]  /*0270*/  SHF.R.U32.HI R17, RZ, 0x1e, R11 ;  /* 0x0000001eff117819 */ /* 0x008fe4000001160b */
[----:B------:R-:W-:Y:S02]  /*0280*/  IADD3 R7, P0, R12, R7, RZ ;  /* 0x000000070c077210 */ /* 0x000fe40007f1e0ff */
[----:B------:R-:W-:-:S03]  /*0290*/  LOP3.LUT R17, R17, 0x2, RZ, 0xc0, !PT ;  /* 0x0000000211117812 */ /* 0x000fc600078ec0ff */
[----:B------:R-:W-:Y:S01]  /*02a0*/  IMAD.X R12, RZ, RZ, R13, P0 ;  /* 0x000000ffff0c7224 */ /* 0x000fe200000e060d */
[----:B------:R-:W-:Y:S02]  /*02b0*/  IADD3 R17, P0, R10, R17, RZ ;  /* 0x000000110a117210 */ /* 0x000fe40007f1e0ff */
[----:B------:R-:W-:-:S03]  /*02c0*/  LEA R14, P1, R7, R16, 0x1 ;  /* 0x00000010070e7211 */ /* 0x000fc600078208ff */
[----:B------:R-:W-:Y:S01]  /*02d0*/  IMAD.X R18, RZ, RZ, R11, P0 ;  /* 0x000000ffff127224 */ /* 0x000fe200000e060b */
[----:B------:R-:W-:Y:S02]  /*02e0*/  LEA.HI.X R7, R7, R15, R12, 0x1, P1 ;  /* 0x0000000f07077211 */ /* 0x000fe400008f0c0c */
[----:B------:R-:W-:-:S05]  /*02f0*/  IADD3 R0, P0, R14, R17, RZ ;  /* 0x000000110e007210 */ /* 0x000fca0007f1e0ff */
[----:B------:R-:W-:Y:S02]  /*0300*/  IMAD.X R5, R7, 0x1, R18, P0 ;  /* 0x0000000107057824 */ /* 0x000fe400000e0612 */
[C---:B------:R-:W-:Y:S01]  /*0310*/  IMAD.SHL.U32 R12, R0.reuse, 0x4, RZ ;  /* 0x00000004000c7824 */ /* 0x040fe200078e00ff */
[----:B----4-:R-:W-:Y:S02]  /*0320*/  SHF.R.U32.HI R19, RZ, 0x1e, R9 ;  /* 0x0000001eff137819 */ /* 0x010fe40000011609 */
[----:B------:R-:W-:Y:S02]  /*0330*/  SHF.L.U64.HI R0, R0, 0x2, R5 ;  /* 0x0000000200007819 */ /* 0x000fe40000010205 */
[----:B------:R-:W-:Y:S02]  /*0340*/  IADD3 R20, P0, R12, UR6, RZ ;  /* 0x000000060c147c10 */ /* 0x000fe4000ff1e0ff */
[----:B------:R-:W-:Y:S02]  /*0350*/  IADD3 R10, P1, R12, UR8, RZ ;  /* 0x000000080c0a7c10 */ /* 0x000fe4000ff3e0ff */
[----:B------:R-:W-:-:S02]  /*0360*/  IADD3.X R21, R0, UR7, RZ, P0, !PT ;  /* 0x0000000700157c10 */ /* 0x000fc400087fe4ff */
[----:B------:R-:W-:Y:S02]  /*0370*/  IADD3 R12, P0, R12, UR10, RZ ;  /* 0x0000000a0c0c7c10 */ /* 0x000fe4000ff1e0ff */
[----:B------:R-:W-:Y:S01]  /*0380*/  LOP3.LUT R19, R19, 0x2, RZ, 0xc0, !PT ;  /* 0x0000000213137812 */ /* 0x000fe200078ec0ff */
[----:B------:R1:W2:Y:S01]  /*0390*/  LDG.E.EL R25, desc[UR4][R20.64] ;  /* 0x0000000414197981 */ /* 0x0002a2000c2e1900 */
[----:B------:R-:W-:Y:S02]  /*03a0*/  IADD3.X R13, R0, UR11, RZ, P0, !PT ;  /* 0x0000000b000d7c10 */ /* 0x000fe400087fe4ff */
[----:B------:R-:W-:Y:S02]  /*03b0*/  IADD3 R8, P0, R8, R19, RZ ;  /* 0x0000001308087210 */ /* 0x000fe40007f1e0ff */
[----:B-----5:R-:W-:-:S03]  /*03c0*/  SHF.R.U32.HI R27, RZ, 0x1e, R3 ;  /* 0x0000001eff1b7819 */ /* 0x020fc60000011603 */
[----:B------:R-:W-:Y:S02]  /*03d0*/  IMAD.X R19, RZ, RZ, R9, P0 ;  /* 0x000000ffff137224 */ /* 0x000fe400000e0609 */
[C---:B------:R-:W-:Y:S01]  /*03e0*/  IMAD.SHL.U32 R9, R8.reuse, 0x2, RZ ;  /* 0x0000000208097824 */ /* 0x040fe200078e00ff */
[----:B------:R-:W-:Y:S02]  /*03f0*/  LOP3.LUT R27, R27, 0x2, RZ, 0xc0, !PT ;  /* 0x000000021b1b7812 */ /* 0x000fe400078ec0ff */
[----:B------:R-:W-:Y:S02]  /*0400*/  IADD3.X R11, R0, UR9, RZ, P1, !PT ;  /* 0x00000009000b7c10 */ /* 0x000fe40008ffe4ff */
[--C-:B------:R-:W-:Y:S01]  /*0410*/  IADD3 R17, P1, P2, R9, R17, R16.reuse ;  /* 0x0000001109117210 */ /* 0x100fe20007a3e010 */
[----:B------:R-:W3:Y:S01]  /*0420*/  LDG.E.EL R0, desc[UR4][R12.64] ;  /* 0x000000040c007981 */ /* 0x000ee2000c2e1900 */
[----:B------:R-:W-:Y:S02]  /*0430*/  SHF.L.U64.HI R8, R8, 0x1, R19 ;  /* 0x0000000108087819 */ /* 0x000fe40000010213 */
[----:B------:R-:W-:Y:S01]  /*0440*/  IADD3 R27, P0, R2, R27, RZ ;  /* 0x0000001b021b7210 */ /* 0x000fe20007f1e0ff */
[----:B------:R-:W-:Y:S01]  /*0450*/  IMAD.SHL.U32 R24, R17, 0x4, RZ ;  /* 0x0000000411187824 */ /* 0x000fe200078e00ff */
[----:B------:R-:W-:Y:S01]  /*0460*/  IADD3.X R18, R8, R18, R15, P1, P2 ;  /* 0x0000001208127210 */ /* 0x000fe20000fe440f */
[----:B------:R4:W5:Y:S01]  /*0470*/  LDG.E.EL R5, desc[UR4][R10.64] ;  /* 0x000000040a057981 */ /* 0x000962000c2e1900 */
[----:B------:R-:W-:Y:S01]  /*0480*/  IADD3 R2, P3, P4, R9, R27, R16 ;  /* 0x0000001b09027210 */ /* 0x000fe20007c7e010 */
[----:B-1----:R-:W-:Y:S01]  /*0490*/  IMAD.X R20, RZ, RZ, R3, P0 ;  /* 0x000000ffff147224 */ /* 0x002fe200000e0603 */
[----:B------:R-:W-:-:S02]  /*04a0*/  IADD3 R9, P0, R27, R14, RZ ;  /* 0x0000000e1b097210 */ /* 0x000fc40007f1e0ff */
[----:B------:R-:W-:Y:S02]  /*04b0*/  SHF.L.U64.HI R27, R17, 0x2, R18 ;  /* 0x00000002111b7819 */ /* 0x000fe40000010212 */
[----:B------:R-:W-:Y:S01]  /*04c0*/  IADD3 R18, P1, R24, UR6, RZ ;  /* 0x0000000618127c10 */ /* 0x000fe2000ff3e0ff */
[----:B0---4-:R-:W0:Y:S03]  /*04d0*/  LDC.64 R10, c[0x0][0x238] ;  /* 0x00008e00ff0a7b82 */ /* 0x011e260000000a00 */
[----:B------:R-:W-:Y:S02]  /*04e0*/  IADD3.X R19, R27, UR7, RZ, P1, !PT ;  /* 0x000000071b137c10 */ /* 0x000fe40008ffe4ff */
[----:B------:R-:W-:Y:S01]  /*04f0*/  IADD3.X R15, R8, R20, R15, P3, P4 ;  /* 0x00000014080f7210 */ /* 0x000fe20001fe840f */
[----:B------:R-:W-:Y:S02]  /*0500*/  IMAD.X R8, R20, 0x1, R7, P0 ;  /* 0x0000000114087824 */ /* 0x000fe400000e0607 */
[----:B------:R1:W4:Y:S01]  /*0510*/  LDG.E.EL R3, desc[UR4][R18.64] ;  /* 0x0000000412037981 */ /* 0x000322000c2e1900 */
[C---:B------:R-:W-:Y:S01]  /*0520*/  SHF.L.U64.HI R7, R2.reuse, 0x2, R15 ;  /* 0x0000000202077819 */ /* 0x040fe2000001020f */
[----:B------:R-:W-:Y:S01]  /*0530*/  IMAD.SHL.U32 R2, R2, 0x4, RZ ;  /* 0x0000000402027824 */ /* 0x000fe200078e00ff */
[C---:B------:R-:W-:Y:S01]  /*0540*/  SHF.L.U64.HI R8, R9.reuse, 0x2, R8 ;  /* 0x0000000209087819 */ /* 0x040fe20000010208 */
[----:B------:R-:W0:Y:S01]  /*0550*/  LDC.64 R12, c[0x0][0x258] ;  /* 0x00009600ff0c7b82 */ /* 0x000e220000000a00 */
[----:B------:R-:W-:-:S07]  /*0560*/  IMAD.SHL.U32 R9, R9, 0x4, RZ ;  /* 0x0000000409097824 */ /* 0x000fce00078e00ff */
[----:B-1----:R-:W1:Y:S01]  /*0570*/  LDC.64 R18, c[0x0][0x268] ;  /* 0x00009a00ff127b82 */ /* 0x002e620000000a00 */
[----:B------:R-:W-:Y:S02]  /*0580*/  IADD3 R14, P1, R2, UR6, RZ ;  /* 0x00000006020e7c10 */ /* 0x000fe4000ff3e0ff */
[----:B------:R-:W-:Y:S02]  /*0590*/  IADD3 R16, P0, R9, UR6, RZ ;  /* 0x0000000609107c10 */ /* 0x000fe4000ff1e0ff */
[----:B------:R-:W-:Y:S02]  /*05a0*/  IADD3.X R15, R7, UR7, RZ, P1, !PT ;  /* 0x00000007070f7c10 */ /* 0x000fe40008ffe4ff */
[----:B------:R-:W-:Y:S02]  /*05b0*/  IADD3.X R17, R8, UR7, RZ, P0, !PT ;  /* 0x0000000708117c10 */ /* 0x000fe400087fe4ff */
[----:B------:R-:W-:Y:S02]  /*05c0*/  IADD3 R20, P1, R24, UR8, RZ ;  /* 0x0000000818147c10 */ /* 0x000fe4000ff3e0ff */
[----:B------:R-:W-:Y:S01]  /*05d0*/  IADD3 R28, P0, R9, UR8, RZ ;  /* 0x00000008091c7c10 */ /* 0x000fe2000ff1e0ff */
[----:B------:R-:W2:Y:S01]  /*05e0*/  LDG.E.EL R15, desc[UR4][R14.64] ;  /* 0x000000040e0f7981 */ /* 0x000ea2000c2e1900 */
[----:B------:R-:W-:Y:S01]  /*05f0*/  IADD3.X R21, R27, UR9, RZ, P1, !PT ;  /* 0x000000091b157c10 */ /* 0x000fe20008ffe4ff */
[----:B0-----:R-:W-:Y:S01]  /*0600*/  IMAD.WIDE R10, R23, 0x4, R10 ;  /* 0x00000004170a7825 */ /* 0x001fe200078e020a */
[----:B------:R-:W-:Y:S01]  /*0610*/  IADD3.X R29, R8, UR9, RZ, P0, !PT ;  /* 0x00000009081d7c10 */ /* 0x000fe200087fe4ff */
[----:B------:R-:W5:Y:S01]  /*0620*/  LDG.E R12, desc[UR4][R12.64] ;  /* 0x000000040c0c7981 */ /* 0x000f62000c1e1900 */
[----:B------:R-:W-:-:S03]  /*0630*/  IADD3 R22, P1, R2, UR8, RZ ;  /* 0x0000000802167c10 */ /* 0x000fc6000ff3e0ff */
[----:B------:R-:W3:Y:S04]  /*0640*/  LDG.E.EL R20, desc[UR4][R20.64] ;  /* 0x0000000414147981 */ /* 0x000ee8000c2e1900 */
[----:B------:R0:W3:Y:S01]  /*0650*/  LDG.E.EL R14, desc[UR4][R16.64] ;  /* 0x00000004100e7981 */ /* 0x0000e2000c2e1900 */
[----:B------:R-:W-:-:S03]  /*0660*/  IADD3.X R23, R7, UR9, RZ, P1, !PT ;  /* 0x0000000907177c10 */ /* 0x000fc60008ffe4ff */
[----:B------:R-:W3:Y:S04]  /*0670*/  LDG.E.EL R29, desc[UR4][R28.64] ;  /* 0x000000041c1d7981 */ /* 0x000ee8000c2e1900 */
[----:B------:R1:W3:Y:S01]  /*0680*/  LDG.E.EL R21, desc[UR4][R10.64] ;  /* 0x000000040a157981 */ /* 0x0002e2000c2e1900 */
[----:B0-----:R-:W-:-:S03]  /*0690*/  IADD3 R16, P0, R24, UR10, RZ ;  /* 0x0000000a18107c10 */ /* 0x001fc6000ff1e0ff */
[----:B------:R-:W3:Y:S01]  /*06a0*/  LDG.E.EL R23, desc[UR4][R22.64] ;  /* 0x0000000416177981 */ /* 0x000ee2000c2e1900 */
[----:B------:R-:W-:-:S03]  /*06b0*/  IADD3.X R17, R27, UR11, RZ, P0, !PT ;  /* 0x0000000b1b117c10 */ /* 0x000fc600087fe4ff */
[----:B-1----:R0:W3:Y:S01]  /*06c0*/  LDG.E R27, desc[UR4][R18.64] ;  /* 0x00000004121b7981 */ /* 0x0020e2000c1e1900 */
[----:B------:R-:W-:-:S03]  /*06d0*/  IADD3 R10, P1, R2, UR10, RZ ;  /* 0x0000000a020a7c10 */ /* 0x000fc6000ff3e0ff */
[----:B------:R-:W3:Y:S01]  /*06e0*/  LDG.E.EL R16, desc[UR4][R16.64] ;  /* 0x0000000410107981 */ /* 0x000ee2000c2e1900 */
[----:B------:R-:W-:Y:S02]  /*06f0*/  IADD3.X R11, R7, UR11, RZ, P1, !PT ;  /* 0x0000000b070b7c10 */ /* 0x000fe40008ffe4ff */
[----:B0-----:R-:W-:-:S03]  /*0700*/  IADD3 R18, P0, R9, UR10, RZ ;  /* 0x0000000a09127c10 */ /* 0x001fc6000ff1e0ff */
[----:B------:R-:W3:Y:S01]  /*0710*/  LDG.E.EL R10, desc[UR4][R10.64] ;  /* 0x000000040a0a7981 */ /* 0x000ee2000c2e1900 */
[----:B------:R-:W-:Y:S02]  /*0720*/  IADD3.X R19, R8, UR11, RZ, P0, !PT ;  /* 0x0000000b08137c10 */ /* 0x000fe400087fe4ff */
[----:B------:R-:W0:Y:S03]  /*0730*/  LDC.64 R8, c[0x0][0x248] ;  /* 0x00009200ff087b82 */ /* 0x000e260000000a00 */
[----:B------:R-:W3:Y:S01]  /*0740*/  LDG.E.EL R2, desc[UR4][R18.64] ;  /* 0x0000000412027981 */ /* 0x000ee2000c2e1900 */
[----:B0-----:R-:W-:-:S06]  /*0750*/  IMAD.WIDE R8, R6, 0x4, R8 ;  /* 0x0000000406087825 */ /* 0x001fcc00078e0208 */
[----:B------:R0:W3:Y:S01]  /*0760*/  LDG.E.EL R8, desc[UR4][R8.64] ;  /* 0x0000000408087981 */ /* 0x0000e2000c2e1900 */
[C---:B----4-:R-:W-:Y:S01]  /*0770*/  FSETP.GEU.AND P0, PT, R26.reuse, -R3, PT ;  /* 0x800000031a00720b */ /* 0x050fe20003f0e000 */
[----:B------:R-:W-:-:S05]  /*0780*/  FADD R3, R26, R3 ;  /* 0x000000031a037221 */ /* 0x000fca0000000000 */
[----:B------:R-:W-:Y:S01]  /*0790*/  FSEL R6, R3, RZ, P0 ;  /* 0x000000ff03067208 */ /* 0x000fe20000000000 */
[C---:B--2---:R-:W-:Y:S01]  /*07a0*/  FADD R7, R26.reuse, R15 ;  /* 0x0000000f1a077221 */ /* 0x044fe20000000000 */
[----:B------:R-:W-:-:S04]  /*07b0*/  FSETP.GEU.AND P1, PT, R26, -R15, PT ;  /* 0x8000000f1a00720b */ /* 0x000fc80003f2e000 */
[----:B------:R-:W-:Y:S02]  /*07c0*/  FSEL R7, R7, RZ, P1 ;  /* 0x000000ff07077208 */ /* 0x000fe40000800000 */
[C---:B------:R-:W-:Y:S01]  /*07d0*/  FSETP.GEU.AND P1, PT, R26.reuse, -R25, PT ;  /* 0x800000191a00720b */ /* 0x040fe20003f2e000 */
[----:B------:R-:W-:Y:S01]  /*07e0*/  FADD R25, R26, R25 ;  /* 0x000000191a197221 */ /* 0x000fe20000000000 */
[C---:B-----5:R-:W-:Y:S01]  /*07f0*/  FADD R3, R12.reuse, R5 ;  /* 0x000000050c037221 */ /* 0x060fe20000000000 */
[----:B------:R-:W-:Y:S02]  /*0800*/  FSETP.GEU.AND P5, PT, R12, -R5, PT ;  /* 0x800000050c00720b */ /* 0x000fe40003fae000 */
[C---:B---3--:R-:W-:Y:S01]  /*0810*/  FSETP.GEU.AND P6, PT, R26.reuse, -R14, PT ;  /* 0x8000000e1a00720b */ /* 0x048fe20003fce000 */
[----:B------:R-:W-:Y:S01]  /*0820*/  FADD R14, R26, R14 ;  /* 0x0000000e1a0e7221 */ /* 0x000fe20000000000 */
[----:B------:R-:W-:Y:S01]  /*0830*/  FADD R7, -R6, R7 ;  /* 0x0000000706077221 */ /* 0x000fe20000000100 */
[C---:B------:R-:W-:Y:S01]  /*0840*/  FSETP.GEU.AND P0, PT, R12.reuse, -R20, PT ;  /* 0x800000140c00720b */ /* 0x040fe20003f0e000 */
[C---:B------:R-:W-:Y:S01]  /*0850*/  FADD R20, R12.reuse, R20 ;  /* 0x000000140c147221 */ /* 0x040fe20000000000 */
[C---:B------:R-:W-:Y:S01]  /*0860*/  FSETP.GEU.AND P3, PT, R12.reuse, -R29, PT ;  /* 0x8000001d0c00720b */ /* 0x040fe20003f6e000 */
[----:B------:R-:W-:Y:S01]  /*0870*/  FADD R29, R12, R29 ;  /* 0x0000001d0c1d7221 */ /* 0x000fe20000000000 */
[----:B------:R-:W-:-:S02]  /*0880*/  FSEL R15, R14, RZ, P6 ;  /* 0x000000ff0e0f7208 */ /* 0x000fc40003000000 */
[C---:B------:R-:W-:Y:S01]  /*0890*/  FSETP.GEU.AND P4, PT, R12.reuse, -R23, PT ;  /* 0x800000170c00720b */ /* 0x040fe20003f8e000 */
[----:B------:R-:W-:Y:S01]  /*08a0*/  FADD R23, R12, R23 ;  /* 0x000000170c177221 */ /* 0x000fe20000000000 */
[----:B------:R-:W-:Y:S02]  /*08b0*/  FSEL R12, R3, RZ, P5 ;  /* 0x000000ff030c7208 */ /* 0x000fe40002800000 */
[C---:B------:R-:W-:Y:S01]  /*08c0*/  FSETP.GEU.AND P2, PT, R27.reuse, -R0, PT ;  /* 0x800000001b00720b */ /* 0x040fe20003f4e000 */
[----:B------:R-:W-:Y:S01]  /*08d0*/  FADD R5, R27, R0 ;  /* 0x000000001b057221 */ /* 0x000fe20000000000 */
[----:B------:R-:W-:Y:S02]  /*08e0*/  FSEL R0, R25, RZ, P1 ;  /* 0x000000ff19007208 */ /* 0x000fe40000800000 */
[C---:B------:R-:W-:Y:S01]  /*08f0*/  FSETP.GEU.AND P1, PT, R27.reuse, -R16, PT ;  /* 0x800000101b00720b */ /* 0x040fe20003f2e000 */
[----:B------:R-:W-:Y:S01]  /*0900*/  FADD R16, R27, R16 ;  /* 0x000000101b107221 */ /* 0x000fe20000000000 */
[----:B0-----:R-:W-:-:S02]  /*0910*/  FFMA R9, R21, R7, R6 ;  /* 0x0000000715097223 */ /* 0x001fc40000000006 */
[----:B------:R-:W0:Y:S01]  /*0920*/  LDC.64 R6, c[0x0][0x278] ;  /* 0x00009e00ff067b82 */ /* 0x000e220000000a00 */
[C---:B------:R-:W-:Y:S01]  /*0930*/  FSETP.GEU.AND P6, PT, R27.reuse, -R10, PT ;  /* 0x8000000a1b00720b */ /* 0x040fe20003fce000 */
[----:B------:R-:W-:-:S06]  /*0940*/  FADD R13, R27, R10 ;  /* 0x0000000a1b0d7221 */ /* 0x000fcc0000000000 */
[----:B------:R-:W1:Y:S01]  /*0950*/  LDC.64 R10, c[0x0][0x280] ;  /* 0x0000a000ff0a7b82 */ /* 0x000e620000000a00 */
[C---:B------:R-:W-:Y:S01]  /*0960*/  FSETP.GEU.AND P5, PT, R27.reuse, -R2, PT ;  /* 0x800000021b00720b */ /* 0x040fe20003fae000 */
[----:B------:R-:W-:-:S06]  /*0970*/  FADD R27, R27, R2 ;  /* 0x000000021b1b7221 */ /* 0x000fcc0000000000 */
[----:B------:R-:W2:Y:S01]  /*0980*/  LDC.64 R2, c[0x0][0x270] ;  /* 0x00009c00ff027b82 */ /* 0x000ea20000000a00 */
[----:B------:R-:W-:Y:S02]  /*0990*/  FSEL R20, R20, RZ, P0 ;  /* 0x000000ff14147208 */ /* 0x000fe40000000000 */
[----:B------:R-:W-:Y:S02]  /*09a0*/  FSEL R23, R23, RZ, P4 ;  /* 0x000000ff17177208 */ /* 0x000fe40002000000 */
[----:B------:R-:W-:Y:S02]  /*09b0*/  FSEL R29, R29, RZ, P3 ;  /* 0x000000ff1d1d7208 */ /* 0x000fe40001800000 */
[----:B------:R-:W-:Y:S02]  /*09c0*/  FSEL R14, R5, RZ, P2 ;  /* 0x000000ff050e7208 */ /* 0x000fe40001000000 */
[----:B------:R-:W-:Y:S02]  /*09d0*/  FSEL R16, R16, RZ, P1 ;  /* 0x000000ff10107208 */ /* 0x000fe40000800000 */
[----:B------:R-:W-:-:S02]  /*09e0*/  FSEL R27, R27, RZ, P5 ;  /* 0x000000ff1b1b7208 */ /* 0x000fc40002800000 */
[----:B------:R-:W-:Y:S01]  /*09f0*/  FSEL R13, R13, RZ, P6 ;  /* 0x000000ff0d0d7208 */ /* 0x000fe20003000000 */
[----:B------:R-:W-:Y:S01]  /*0a00*/  FADD R5, -R0, R15 ;  /* 0x0000000f00057221 */ /* 0x000fe20000000100 */
[----:B------:R-:W-:Y:S01]  /*0a10*/  FADD R29, -R12, R29 ;  /* 0x0000001d0c1d7221 */ /* 0x000fe20000000100 */
[----:B------:R-:W-:Y:S01]  /*0a20*/  FADD R23, -R20, R23 ;  /* 0x0000001714177221 */ /* 0x000fe20000000100 */
[----:B------:R-:W-:Y:S01]  /*0a30*/  FADD R27, -R14, R27 ;  /* 0x0000001b0e1b7221 */ /* 0x000fe20000000100 */
[----:B------:R-:W-:Y:S01]  /*0a40*/  FADD R13, -R16, R13 ;  /* 0x0000000d100d7221 */ /* 0x000fe20000000100 */
[C---:B------:R-:W-:Y:S01]  /*0a50*/  FFMA R5, R21.reuse, R5, R0 ;  /* 0x0000000515057223 */ /* 0x040fe20000000000 */
[C---:B------:R-:W-:Y:S01]  /*0a60*/  FFMA R29, R21.reuse, R29, R12 ;  /* 0x0000001d151d7223 */ /* 0x040fe2000000000c */
[C---:B------:R-:W-:Y:S01]  /*0a70*/  FFMA R20, R21.reuse, R23, R20 ;  /* 0x0000001715147223 */ /* 0x040fe20000000014 */
[C---:B------:R-:W-:Y:S01]  /*0a80*/  FFMA R27, R21.reuse, R27, R14 ;  /* 0x0000001b151b7223 */ /* 0x040fe2000000000e */
[----:B------:R-:W-:Y:S01]  /*0a90*/  FFMA R16, R21, R13, R16 ;  /* 0x0000000d15107223 */ /* 0x000fe20000000010 */
[----:B------:R-:W-:Y:S01]  /*0aa0*/  FADD R9, -R5, R9 ;  /* 0x0000000905097221 */ /* 0x000fe20000000100 */
[----:B------:R-:W-:-:S02]  /*0ab0*/  IMAD R13, R4, 0x11, RZ ;  /* 0x00000011040d7824 */ /* 0x000fc400078e02ff */
[----:B------:R-:W-:Y:S01]  /*0ac0*/  FADD R20, -R29, R20 ;  /* 0x000000141d147221 */ /* 0x000fe20000000100 */
[----:B------:R-:W-:Y:S01]  /*0ad0*/  FADD R16, -R27, R16 ;  /* 0x000000101b107221 */ /* 0x000fe20000000100 */
[----:B------:R-:W-:Y:S01]  /*0ae0*/  FFMA R9, R8, R9, R5 ;  /* 0x0000000908097223 */ /* 0x000fe20000000005 */
[----:B--2---:R-:W-:-:S04]  /*0af0*/  IMAD.WIDE R2, R13, 0x4, R2 ;  /* 0x000000040d027825 */ /* 0x004fc800078e0202 */
[C---:B------:R-:W-:Y:S01]  /*0b00*/  FFMA R29, R8.reuse, R20, R29 ;  /* 0x00000014081d7223 */ /* 0x040fe2000000001d */
[----:B------:R-:W-:Y:S01]  /*0b10*/  FFMA R27, R8, R16, R27 ;  /* 0x00000010081b7223 */ /* 0x000fe2000000001b */
[C---:B0-----:R-:W-:Y:S01]  /*0b20*/  IMAD.WIDE R6, R13.reuse, 0x4, R6 ;  /* 0x000000040d067825 */ /* 0x041fe200078e0206 */
[----:B------:R-:W-:Y:S03]  /*0b30*/  STG.E desc[UR4][R2.64], R9 ;  /* 0x0000000902007986 */ /* 0x000fe6000c101904 */
[----:B-1----:R-:W-:Y:S01]  /*0b40*/  IMAD.WIDE R10, R13, 0x4, R10 ;  /* 0x000000040d0a7825 */ /* 0x002fe200078e020a */
[----:B------:R-:W-:Y:S04]  /*0b50*/  STG.E desc[UR4][R6.64], R29 ;  /* 0x0000001d06007986 */ /* 0x000fe8000c101904 */
[----:B------:R-:W-:Y:S01]  /*0b60*/  STG.E desc[UR4][R10.64], R27 ;  /* 0x0000001b0a007986 */ /* 0x000fe2000c101904 */
[----:B------:R-:W-:Y:S05]  /*0b70*/  EXIT ;  /* 0x000000000000794d */ /* 0x000fea0003800000 */
.L_x_0:
[----:B------:R-:W-:-:S00]  /*0b80*/  BRA `(.L_x_0) ;  /* 0xfffffffc00fc7947 */ /* 0x000fc0000383ffff */
[----:B------:R-:W-:-:S00]  /*0b90*/  NOP ;  /* 0x0000000000007918 */ /* 0x000fc00000000000 */
        /* <DEDUP_REMOVED lines=14> */
.L_x_1:


//--------------------- .nv.constant0.triton_poi_fused__unsafe_index_add_convolution_mul_relu_sub_47 --------------------------
	.section	.nv.constant0.triton_poi_fused__unsafe_index_add_convolution_mul_relu_sub_47,"a",@progbits
	.sectionflags	@""
	.align	4
.nv.constant0.triton_poi_fused__unsafe_index_add_convolution_mul_relu_sub_47:
	.zero		652
